//
// Generated by NVIDIA NVVM Compiler
//
// Compiler Build ID: CL-36424714
// Cuda compilation tools, release 13.0, V13.0.88
// Based on NVVM 20.0.0
//

.version 9.0
.target sm_100
.address_size 64

	// .globl	_Z18matrix_copy_kernelPKfPfi

.visible .entry _Z18matrix_copy_kernelPKfPfi(
	.param .u64 .ptr .align 1 _Z18matrix_copy_kernelPKfPfi_param_0,
	.param .u64 .ptr .align 1 _Z18matrix_copy_kernelPKfPfi_param_1,
	.param .u32 _Z18matrix_copy_kernelPKfPfi_param_2
)
{
	.reg .pred 	%p<2>;
	.reg .b32 	%r<14>;
	.reg .b32 	%f<2>;
	.reg .b64 	%rd<8>;

	ld.param.u64 	%rd1, [_Z18matrix_copy_kernelPKfPfi_param_0];
	ld.param.u64 	%rd2, [_Z18matrix_copy_kernelPKfPfi_param_1];
	ld.param.u32 	%r2, [_Z18matrix_copy_kernelPKfPfi_param_2];
	mov.u32 	%r4, %ntid.x;
	mov.u32 	%r5, %ctaid.x;
	mov.u32 	%r6, %tid.x;
	mad.lo.s32 	%r7, %r4, %r5, %r6;
	mov.u32 	%r8, %ntid.y;
	mov.u32 	%r9, %ctaid.y;
	mov.u32 	%r10, %tid.y;
	mad.lo.s32 	%r11, %r8, %r9, %r10;
	mad.lo.s32 	%r1, %r2, %r11, %r7;
	max.u32 	%r13, %r7, %r11;
	setp.ge.u32 	%p1, %r13, %r2;
	@%p1 bra 	$L__BB0_2;
	cvta.to.global.u64 	%rd3, %rd1;
	cvta.to.global.u64 	%rd4, %rd2;
	mul.wide.u32 	%rd5, %r1, 4;
	add.s64 	%rd6, %rd3, %rd5;
	ld.global.f32 	%f1, [%rd6];
	add.s64 	%rd7, %rd4, %rd5;
	st.global.f32 	[%rd7], %f1;
$L__BB0_2:
	ret;

}


// ===== COMPILED SASS (sm_100) =====

	.target	sm_100

	.elftype	@"ET_EXEC"


//--------------------- .note.nv.tkinfo           --------------------------
	.section	.note.nv.tkinfo,"",@"SHT_NOTE"
	.sectionflags	@"SHF_NOTE_NV_TKINFO"
	.tkinfo
        /*0018*/ 	.word	0x00000002
        /*0030*/ 	.string	""
        /*0030*/ 	.string	"ptxas"
        /*0030*/ 	.string	"Cuda compilation tools, release 13.0, V13.0.88"
        /*0030*/ 	.string	"Build cuda_13.0.r13.0/compiler.36424714_0"
        /*0030*/ 	.string	"-arch sm_100 -m 64 "



//--------------------- .note.nv.cuinfo           --------------------------
	.section	.note.nv.cuinfo,"",@"SHT_NOTE"
	.sectionflags	@"SHF_NOTE_NV_CUINFO"
        /*0018*/ 	.short	0x0002
        /*001a*/ 	.short	0x0064
        /*001c*/ 	.short	0x0082
	.zero		2


//--------------------- .nv.info                  --------------------------
	.section	.nv.info,"",@"SHT_CUDA_INFO"
	.align	4


	//----- nvinfo : EIATTR_REGCOUNT
	.align		4
        /*0000*/ 	.byte	0x04, 0x2f
        /*0002*/ 	.short	(.L_1 - .L_0)
	.align		4
.L_0:
        /*0004*/ 	.word	index@(_Z18matrix_copy_kernelPKfPfi)
        /*0008*/ 	.word	0x0000000a


	//----- nvinfo : EIATTR_FRAME_SIZE
	.align		4
.L_1:
        /*000c*/ 	.byte	0x04, 0x11
        /*000e*/ 	.short	(.L_3 - .L_2)
	.align		4
.L_2:
        /*0010*/ 	.word	index@(_Z18matrix_copy_kernelPKfPfi)
        /*0014*/ 	.word	0x00000000


	//----- nvinfo : EIATTR_MIN_STACK_SIZE
	.align		4
.L_3:
        /*0018*/ 	.byte	0x04, 0x12
        /*001a*/ 	.short	(.L_5 - .L_4)
	.align		4
.L_4:
        /*001c*/ 	.word	index@(_Z18matrix_copy_kernelPKfPfi)
        /*0020*/ 	.word	0x00000000
.L_5:


//--------------------- .nv.compat                --------------------------
	.section	.nv.compat,"",@"SHT_CUDA_COMPAT_INFO"
	.align	4
        /*0000*/ 	.byte	0x02, 0x09, 0x00, 0x00, 0x02, 0x02, 0x01, 0x00, 0x02, 0x05, 0x05, 0x00, 0x03, 0x07, 0x01, 0x01
        /*0010*/ 	.byte	0x02, 0x03, 0x00, 0x00, 0x02, 0x06, 0x01, 0x00, 0x04, 0x0b, 0x08, 0x00, 0x09, 0x00, 0x00, 0x00
        /*0020*/ 	.byte	0x00, 0x00, 0x00, 0x00


//--------------------- .nv.info._Z18matrix_copy_kernelPKfPfi --------------------------
	.section	.nv.info._Z18matrix_copy_kernelPKfPfi,"",@"SHT_CUDA_INFO"
	.sectionflags	@""
	.align	4


	//----- nvinfo : EIATTR_CUDA_API_VERSION
	.align		4
        /*0000*/ 	.byte	0x04, 0x37
        /*0002*/ 	.short	(.L_7 - .L_6)
.L_6:
        /*0004*/ 	.word	0x00000082


	//----- nvinfo : EIATTR_KPARAM_INFO
	.align		4
.L_7:
        /*0008*/ 	.byte	0x04, 0x17
        /*000a*/ 	.short	(.L_9 - .L_8)
.L_8:
        /*000c*/ 	.word	0x00000000
        /*0010*/ 	.short	0x0002
        /*0012*/ 	.short	0x0010
        /*0014*/ 	.byte	0x00, 0xf0, 0x11, 0x00


	//----- nvinfo : EIATTR_KPARAM_INFO
	.align		4
.L_9:
        /*0018*/ 	.byte	0x04, 0x17
        /*001a*/ 	.short	(.L_11 - .L_10)
.L_10:
        /*001c*/ 	.word	0x00000000
        /*0020*/ 	.short	0x0001
        /*0022*/ 	.short	0x0008
        /*0024*/ 	.byte	0x00, 0xf5, 0x21, 0x00


	//----- nvinfo : EIATTR_KPARAM_INFO
	.align		4
.L_11:
        /*0028*/ 	.byte	0x04, 0x17
        /*002a*/ 	.short	(.L_13 - .L_12)
.L_12:
        /*002c*/ 	.word	0x00000000
        /*0030*/ 	.short	0x0000
        /*0032*/ 	.short	0x0000
        /*0034*/ 	.byte	0x00, 0xf5, 0x21, 0x00


	//----- nvinfo : EIATTR_SPARSE_MMA_MASK
	.align		4
.L_13:
        /*0038*/ 	.byte	0x03, 0x50
        /*003a*/ 	.short	0x0000


	//----- nvinfo : EIATTR_MAXREG_COUNT
	.align		4
        /*003c*/ 	.byte	0x03, 0x1b
        /*003e*/ 	.short	0x00ff


	//----- nvinfo : EIATTR_MERCURY_ISA_VERSION
	.align		4
        /*0040*/ 	.byte	0x03, 0x5f
        /*0042*/ 	.short	0x0101


	//----- nvinfo : EIATTR_VRC_CTA_INIT_COUNT
	.align		4
        /*0044*/ 	.byte	0x02, 0x4a
	.zero		1
	.zero		1


	//----- nvinfo : EIATTR_EXIT_INSTR_OFFSETS
	.align		4
        /*0048*/ 	.byte	0x04, 0x1c
        /*004a*/ 	.short	(.L_15 - .L_14)


	//   ....[0]....
.L_14:
        /*004c*/ 	.word	0x000000d0


	//   ....[1]....
        /*0050*/ 	.word	0x00000150


	//----- nvinfo : EIATTR_CBANK_PARAM_SIZE
	.align		4
.L_15:
        /*0054*/ 	.byte	0x03, 0x19
        /*0056*/ 	.short	0x0014


	//----- nvinfo : EIATTR_PARAM_CBANK
	.align		4
        /*0058*/ 	.byte	0x04, 0x0a
        /*005a*/ 	.short	(.L_17 - .L_16)
	.align		4
.L_16:
        /*005c*/ 	.word	index@(.nv.constant0._Z18matrix_copy_kernelPKfPfi)
        /*0060*/ 	.short	0x0380
        /*0062*/ 	.short	0x0014


	//----- nvinfo : EIATTR_SW_WAR
	.align		4
.L_17:
        /*0064*/ 	.byte	0x04, 0x36
        /*0066*/ 	.short	(.L_19 - .L_18)
.L_18:
        /*0068*/ 	.word	0x00000008
.L_19:


//--------------------- .nv.callgraph             --------------------------
	.section	.nv.callgraph,"",@"SHT_CUDA_CALLGRAPH"
	.align	4
	.sectionentsize	8
	.align		4
        /*0000*/ 	.word	0x00000000
	.align		4
        /*0004*/ 	.word	0xffffffff
	.align		4
        /*0008*/ 	.word	0x00000000
	.align		4
        /*000c*/ 	.word	0xfffffffe
	.align		4
        /*0010*/ 	.word	0x00000000
	.align		4
        /*0014*/ 	.word	0xfffffffd
	.align		4
        /*0018*/ 	.word	0x00000000
	.align		4
        /*001c*/ 	.word	0xfffffffc


//--------------------- .text._Z18matrix_copy_kernelPKfPfi --------------------------
	.section	.text._Z18matrix_copy_kernelPKfPfi,"ax",@progbits
	.align	128
        .global         _Z18matrix_copy_kernelPKfPfi
        .type           _Z18matrix_copy_kernelPKfPfi,@function
        .size           _Z18matrix_copy_kernelPKfPfi,(.L_x_1 - _Z18matrix_copy_kernelPKfPfi)
        .other          _Z18matrix_copy_kernelPKfPfi,@"STO_CUDA_ENTRY STV_DEFAULT"
_Z18matrix_copy_kernelPKfPfi:
.text._Z18matrix_copy_kernelPKfPfi:
[----:B------:R-:W-:Y:S01]  /*0000*/  LDC R1, c[0x0][0x37c] ;  /* 0x0000df00ff017b82 */ /* 0x000fe20000000800 */
[----:B------:R-:W0:Y:S01]  /*0010*/  S2R R0, SR_CTAID.X ;  /* 0x0000000000007919 */ /* 0x000e220000002500 */
[----:B------:R-:W0:Y:S01]  /*0020*/  LDCU UR4, c[0x0][0x360] ;  /* 0x00006c00ff0477ac */ /* 0x000e220008000800 */
[----:B------:R-:W0:Y:S01]  /*0030*/  S2R R3, SR_TID.X ;  /* 0x0000000000037919 */ /* 0x000e220000002100 */
[----:B------:R-:W1:Y:S01]  /*0040*/  LDCU UR5, c[0x0][0x364] ;  /* 0x00006c80ff0577ac */ /* 0x000e620008000800 */
[----:B------:R-:W1:Y:S01]  /*0050*/  S2R R2, SR_CTAID.Y ;  /* 0x0000000000027919 */ /* 0x000e620000002600 */
[----:B------:R-:W2:Y:S01]  /*0060*/  LDCU UR6, c[0x0][0x390] ;  /* 0x00007200ff0677ac */ /* 0x000ea20008000800 */
[----:B------:R-:W1:Y:S01]  /*0070*/  S2R R5, SR_TID.Y ;  /* 0x0000000000057919 */ /* 0x000e620000002200 */
[----:B0-----:R-:W-:Y:S02]  /*0080*/  IMAD R0, R0, UR4, R3 ;  /* 0x0000000400007c24 */ /* 0x001fe4000f8e0203 */
[----:B-1----:R-:W-:-:S04]  /*0090*/  IMAD R3, R2, UR5, R5 ;  /* 0x0000000502037c24 */ /* 0x002fc8000f8e0205 */
[----:B--2---:R-:W-:Y:S01]  /*00a0*/  IMAD R7, R3, UR6, R0 ;  /* 0x0000000603077c24 */ /* 0x004fe2000f8e0200 */
[----:B------:R-:W-:-:S04]  /*00b0*/  VIMNMX.U32 R2, PT, PT, R0, R3, !PT ;  /* 0x0000000300027248 */ /* 0x000fc80007fe0000 */
[----:B------:R-:W-:-:S13]  /*00c0*/  ISETP.GE.U32.AND P0, PT, R2, UR6, PT ;  /* 0x0000000602007c0c */ /* 0x000fda000bf06070 */
[----:B------:R-:W-:Y:S05]  /*00d0*/  @P0 EXIT ;  /* 0x000000000000094d */ /* 0x000fea0003800000 */
[----:B------:R-:W0:Y:S01]  /*00e0*/  LDC.64 R2, c[0x0][0x380] ;  /* 0x0000e000ff027b82 */ /* 0x000e220000000a00 */
[----:B------:R-:W1:Y:S07]  /*00f0*/  LDCU.64 UR4, c[0x0][0x358] ;  /* 0x00006b00ff0477ac */ /* 0x000e6e0008000a00 */
[----:B------:R-:W2:Y:S01]  /*0100*/  LDC.64 R4, c[0x0][0x388] ;  /* 0x0000e200ff047b82 */ /* 0x000ea20000000a00 */
[----:B0-----:R-:W-:-:S06]  /*0110*/  IMAD.WIDE.U32 R2, R7, 0x4, R2 ;  /* 0x0000000407027825 */ /* 0x001fcc00078e0002 */
[----:B-1----:R-:W3:Y:S01]  /*0120*/  LDG.E R3, desc[UR4][R2.64] ;  /* 0x0000000402037981 */ /* 0x002ee2000c1e1900 */
[----:B--2---:R-:W-:-:S05]  /*0130*/  IMAD.WIDE.U32 R4, R7, 0x4, R4 ;  /* 0x0000000407047825 */ /* 0x004fca00078e0004 */
[----:B---3--:R-:W-:Y:S01]  /*0140*/  STG.E desc[UR4][R4.64], R3 ;  /* 0x0000000304007986 */ /* 0x008fe2000c101904 */
[----:B------:R-:W-:Y:S05]  /*0150*/  EXIT ;  /* 0x000000000000794d */ /* 0x000fea0003800000 */
.L_x_0:
[----:B------:R-:W-:-:S00]  /*0160*/  BRA `(.L_x_0) ;  /* 0xfffffffc00fc7947 */ /* 0x000fc0000383ffff */
[----:B------:R-:W-:-:S00]  /*0170*/  NOP ;  /* 0x0000000000007918 */ /* 0x000fc00000000000 */
        /* <DEDUP_REMOVED lines=8> */
.L_x_1:


//--------------------- .nv.shared.reserved.0     --------------------------
	.section	.nv.shared.reserved.0,"aw",@nobits
	.weak		__nv_reservedSMEM_offset_0_alias
	.size		__nv_reservedSMEM_offset_0_alias, 0, 64
	.other		__nv_reservedSMEM_offset_0_alias,@"STO_CUDA_RESERVED_SHARED STV_DEFAULT"
__nv_reservedSMEM_offset_0_alias:
	.zero		0
	.zero		64


//--------------------- .nv.constant0._Z18matrix_copy_kernelPKfPfi --------------------------
	.section	.nv.constant0._Z18matrix_copy_kernelPKfPfi,"a",@progbits
	.sectionflags	@""
	.align	4
.nv.constant0._Z18matrix_copy_kernelPKfPfi:
	.zero		916


//--------------------- SYMBOLS --------------------------

	.type		.nv.reservedSmem.offset0,@object
	.size		.nv.reservedSmem.offset0,0x4
